	.headerflags	@"EF_CUDA_TEXMODE_UNIFIED EF_CUDA_64BIT_ADDRESS EF_CUDA_ACCELERATORS EF_CUDA_SM90 EF_CUDA_VIRTUAL_SM(EF_CUDA_SM90)"
	.elftype	@"ET_EXEC"


//--------------------- .nv.info                  --------------------------
	.section	.nv.info,"",@"SHT_CUDA_INFO"
	.align	4


	//----- nvinfo : EIATTR_REGCOUNT
	.align		4
        /*0000*/ 	.byte	0x04, 0x2f
        /*0002*/ 	.short	(.L_1 - .L_0)
	.align		4
.L_0:
        /*0004*/ 	.word	index@(triton_poi_fused_relu_27)
        /*0008*/ 	.word	0x00000008


	//----- nvinfo : EIATTR_MIN_STACK_SIZE
	.align		4
.L_1:
        /*000c*/ 	.byte	0x04, 0x12
        /*000e*/ 	.short	(.L_3 - .L_2)
	.align		4
.L_2:
        /*0010*/ 	.word	index@(triton_poi_fused_relu_27)
        /*0014*/ 	.word	0x00000000


	//----- nvinfo : EIATTR_FRAME_SIZE
	.align		4
.L_3:
        /*0018*/ 	.byte	0x04, 0x11
        /*001a*/ 	.short	(.L_5 - .L_4)
	.align		4
.L_4:
        /*001c*/ 	.word	index@(triton_poi_fused_relu_27)
        /*0020*/ 	.word	0x00000000


	//----- nvinfo : EIATTR_MIN_STACK_SIZE
	.align		4
.L_5:
        /*0024*/ 	.byte	0x04, 0x12
        /*0026*/ 	.short	(.L_7 - .L_6)
	.align		4
.L_6:
        /*0028*/ 	.word	index@(triton_poi_fused_relu_27)
        /*002c*/ 	.word	0x00000000
.L_7:


//--------------------- .nv.info.triton_poi_fused_relu_27 --------------------------
	.section	.nv.info.triton_poi_fused_relu_27,"",@"SHT_CUDA_INFO"
	.sectionflags	@""
	.align	4


	//----- nvinfo : EIATTR_CUDA_API_VERSION
	.align		4
        /*0000*/ 	.byte	0x04, 0x37
        /*0002*/ 	.short	(.L_9 - .L_8)
.L_8:
        /*0004*/ 	.word	0x0000007c


	//----- nvinfo : EIATTR_KPARAM_INFO
	.align		4
.L_9:
        /*0008*/ 	.byte	0x04, 0x17
        /*000a*/ 	.short	(.L_11 - .L_10)
.L_10:
        /*000c*/ 	.word	0x00000000
        /*0010*/ 	.short	0x0001
        /*0012*/ 	.short	0x0008
        /*0014*/ 	.byte	0x00, 0xf0, 0x11, 0x00


	//----- nvinfo : EIATTR_KPARAM_INFO
	.align		4
.L_11:
        /*0018*/ 	.byte	0x04, 0x17
        /*001a*/ 	.short	(.L_13 - .L_12)
.L_12:
        /*001c*/ 	.word	0x00000000
        /*0020*/ 	.short	0x0000
        /*0022*/ 	.short	0x0000
        /*0024*/ 	.byte	0x00, 0xf4, 0x21, 0x00


	//----- nvinfo : EIATTR_SPARSE_MMA_MASK
	.align		4
.L_13:
        /*0028*/ 	.byte	0x03, 0x50
        /*002a*/ 	.short	0x0000


	//----- nvinfo : EIATTR_MAXREG_COUNT
	.align		4
        /*002c*/ 	.byte	0x03, 0x1b
        /*002e*/ 	.short	0x00ff


	//----- nvinfo : EIATTR_EXIT_INSTR_OFFSETS
	.align		4
        /*0030*/ 	.byte	0x04, 0x1c
        /*0032*/ 	.short	(.L_15 - .L_14)


	//   ....[0]....
.L_14:
        /*0034*/ 	.word	0x00000100


	//   ....[1]....
        /*0038*/ 	.word	0x00000120


	//----- nvinfo : EIATTR_REQNTID
	.align		4
.L_15:
        /*003c*/ 	.byte	0x04, 0x10
        /*003e*/ 	.short	(.L_17 - .L_16)
.L_16:
        /*0040*/ 	.word	0x00000080
        /*0044*/ 	.word	0x00000001
        /*0048*/ 	.word	0x00000001


	//----- nvinfo : EIATTR_CRS_STACK_SIZE
	.align		4
.L_17:
        /*004c*/ 	.byte	0x04, 0x1e
        /*004e*/ 	.short	(.L_19 - .L_18)
.L_18:
        /*0050*/ 	.word	0x00000000


	//----- nvinfo : EIATTR_CBANK_PARAM_SIZE
	.align		4
.L_19:
        /*0054*/ 	.byte	0x03, 0x19
        /*0056*/ 	.short	0x000c


	//----- nvinfo : EIATTR_PARAM_CBANK
	.align		4
        /*0058*/ 	.byte	0x04, 0x0a
        /*005a*/ 	.short	(.L_21 - .L_20)
	.align		4
.L_20:
        /*005c*/ 	.word	index@(.nv.constant0.triton_poi_fused_relu_27)
        /*0060*/ 	.short	0x0210
        /*0062*/ 	.short	0x000c


	//----- nvinfo : EIATTR_SW_WAR
	.align		4
.L_21:
        /*0064*/ 	.byte	0x04, 0x36
        /*0066*/ 	.short	(.L_23 - .L_22)
.L_22:
        /*0068*/ 	.word	0x00000008
.L_23:


//--------------------- .nv.callgraph             --------------------------
	.section	.nv.callgraph,"",@"SHT_CUDA_CALLGRAPH"
	.align	4
	.sectionentsize	8
	.align		4
        /*0000*/ 	.word	0x00000000
	.align		4
        /*0004*/ 	.word	0xffffffff
	.align		4
        /*0008*/ 	.word	0x00000000
	.align		4
        /*000c*/ 	.word	0xfffffffe
	.align		4
        /*0010*/ 	.word	0x00000000
	.align		4
        /*0014*/ 	.word	0xfffffffd
	.align		4
        /*0018*/ 	.word	0x00000000
	.align		4
        /*001c*/ 	.word	0xfffffffc


//--------------------- .text.triton_poi_fused_relu_27 --------------------------
	.section	.text.triton_poi_fused_relu_27,"ax",@progbits
	.align	128
        .global         triton_poi_fused_relu_27
        .type           triton_poi_fused_relu_27,@function
        .size           triton_poi_fused_relu_27,(.L_x_3 - triton_poi_fused_relu_27)
        .other          triton_poi_fused_relu_27,@"STO_CUDA_ENTRY STV_DEFAULT"
triton_poi_fused_relu_27:
.text.triton_poi_fused_relu_27:
[----:B------:R-:W0:Y:S02]  /*0000*/  LDC R1, c[0x0][0x28] ;  /* 0x00000a00ff017b82 */ /* 0x000e240000000800 */
[----:B------:R-:W1:Y:S01]  /*0010*/  S2R R0, SR_TID.X ;  /* 0x0000000000007919 */ /* 0x000e620000002100 */
[----:B------:R-:W2:Y:S01]  /*0020*/  LDC.64 R2, c[0x0][0x210] ;  /* 0x00008400ff027b82 */ /* 0x000ea20000000a00 */
[----:B------:R-:W-:Y:S01]  /*0030*/  ULDC.64 UR4, c[0x0][0x208] ;  /* 0x0000820000047ab9 */ /* 0x000fe20000000a00 */
[----:B------:R-:W-:Y:S01]  /*0040*/  BSSY B0, `(.L_x_0) ;  /* 0x0000009000007945 */ /* 0x000fe20003800000 */
[----:B------:R-:W3:Y:S01]  /*0050*/  S2R R5, SR_CTAID.X ;  /* 0x0000000000057919 */ /* 0x000ee20000002500 */
[----:B-1----:R-:W-:-:S05]  /*0060*/  LOP3.LUT R0, R0, 0x7f, RZ, 0xc0, !PT ;  /* 0x0000007f00007812 */ /* 0x002fca00078ec0ff */
[----:B---3--:R-:W-:Y:S02]  /*0070*/  IMAD R5, R5, 0x80, R0 ;  /* 0x0000008005057824 */ /* 0x008fe400078e0200 */
[----:B------:R-:W-:Y:S02]  /*0080*/  IMAD.MOV.U32 R0, RZ, RZ, RZ ;  /* 0x000000ffff007224 */ /* 0x000fe400078e00ff */
[C---:B--2---:R-:W-:Y:S01]  /*0090*/  IMAD.WIDE R2, R5.reuse, 0x4, R2 ;  /* 0x0000000405027825 */ /* 0x044fe200078e0202 */
[----:B------:R-:W-:-:S13]  /*00a0*/  ISETP.GE.AND P1, PT, R5, 0x1400, PT ;  /* 0x000014000500780c */ /* 0x000fda0003f26270 */
[----:B------:R-:W-:Y:S05]  /*00b0*/  @P1 BRA `(.L_x_1) ;  /* 0x0000000000041947 */ /* 0x000fea0003800000 */
[----:B------:R1:W5:Y:S02]  /*00c0*/  LDG.E R0, desc[UR4][R2.64] ;  /* 0x0000000402007981 */ /* 0x000364000c1e1900 */
.L_x_1:
[----:B------:R-:W-:Y:S05]  /*00d0*/  BSYNC B0 ;  /* 0x0000000000007941 */ /* 0x000fea0003800000 */
.L_x_0:
[----:B-----5:R-:W-:-:S04]  /*00e0*/  FSETP.GEU.AND P0, PT, R0, RZ, PT ;  /* 0x000000ff0000720b */ /* 0x020fc80003f0e000 */
[----:B------:R-:W-:Y:S01]  /*00f0*/  FSEL R5, R0, RZ, P0 ;  /* 0x000000ff00057208 */ /* 0x000fe20000000000 */
[----:B------:R-:W-:Y:S08]  /*0100*/  @P1 EXIT ;  /* 0x000000000000194d */ /* 0x000ff00003800000 */
[----:B------:R-:W-:Y:S01]  /*0110*/  STG.E desc[UR4][R2.64], R5 ;  /* 0x0000000502007986 */ /* 0x000fe2000c101904 */
[----:B------:R-:W-:Y:S05]  /*0120*/  EXIT ;  /* 0x000000000000794d */ /* 0x000fea0003800000 */
.L_x_2:
[----:B------:R-:W-:-:S00]  /*0130*/  BRA `(.L_x_2) ;  /* 0xfffffffc00fc7947 */ /* 0x000fc0000383ffff */
[----:B------:R-:W-:-:S00]  /*0140*/  NOP ;  /* 0x0000000000007918 */ /* 0x000fc00000000000 */
        /* <DEDUP_REMOVED lines=11> */
.L_x_3:


//--------------------- .nv.constant0.triton_poi_fused_relu_27 --------------------------
	.section	.nv.constant0.triton_poi_fused_relu_27,"a",@progbits
	.sectionflags	@""
	.align	4
.nv.constant0.triton_poi_fused_relu_27:
	.zero		540
